//
// Generated by NVIDIA NVVM Compiler
//
// Compiler Build ID: CL-36424714
// Cuda compilation tools, release 13.0, V13.0.88
// Based on NVVM 20.0.0
//

.version 9.0
.target sm_100
.address_size 64

	// .globl	_Z6conv2dPiS_i
.const .align 4 .b8 mask[196];

.visible .entry _Z6conv2dPiS_i(
	.param .u64 .ptr .align 1 _Z6conv2dPiS_i_param_0,
	.param .u64 .ptr .align 1 _Z6conv2dPiS_i_param_1,
	.param .u32 _Z6conv2dPiS_i_param_2
)
{
	.reg .pred 	%p<33>;
	.reg .b32 	%r<71>;
	.reg .b64 	%rd<19>;

	ld.param.u64 	%rd7, [_Z6conv2dPiS_i_param_0];
	ld.param.u64 	%rd5, [_Z6conv2dPiS_i_param_1];
	ld.param.u32 	%r28, [_Z6conv2dPiS_i_param_2];
	cvta.to.global.u64 	%rd1, %rd7;
	mov.u32 	%r31, %ctaid.y;
	mov.u32 	%r32, %ntid.y;
	mov.u32 	%r33, %tid.y;
	mad.lo.s32 	%r1, %r31, %r32, %r33;
	mov.u32 	%r34, %ctaid.x;
	mov.u32 	%r35, %ntid.x;
	mov.u32 	%r36, %tid.x;
	mad.lo.s32 	%r2, %r34, %r35, %r36;
	add.s32 	%r37, %r1, -3;
	add.s32 	%r38, %r2, -2;
	setp.lt.s32 	%p5, %r2, 2;
	setp.ge.s32 	%p6, %r38, %r28;
	or.pred  	%p1, %p5, %p6;
	add.s32 	%r39, %r2, 1;
	setp.lt.s32 	%p7, %r2, -1;
	setp.ge.s32 	%p8, %r39, %r28;
	or.pred  	%p2, %p7, %p8;
	add.s32 	%r40, %r2, 3;
	setp.lt.s32 	%p9, %r2, -3;
	setp.ge.s32 	%p10, %r40, %r28;
	or.pred  	%p3, %p9, %p10;
	mul.lo.s32 	%r61, %r28, %r37;
	add.s32 	%r60, %r2, %r61;
	mov.u64 	%rd8, mask;
	add.s64 	%rd18, %rd8, 12;
	mov.b32 	%r64, 0;
	mov.b32 	%r59, -3;
	cvt.s64.s32 	%rd10, %r2;
	mov.u32 	%r62, %r1;
$L__BB0_1:
	add.s32 	%r41, %r62, -3;
	setp.lt.s32 	%p11, %r41, 0;
	setp.ge.s32 	%p12, %r41, %r28;
	or.pred  	%p4, %p11, %p12;
	setp.lt.s32 	%p13, %r2, 3;
	add.s32 	%r42, %r2, -3;
	setp.ge.s32 	%p14, %r42, %r28;
	or.pred  	%p15, %p13, %p14;
	or.pred  	%p16, %p4, %p15;
	cvt.s64.s32 	%rd9, %r61;
	add.s64 	%rd11, %rd10, %rd9;
	shl.b64 	%rd12, %rd11, 2;
	add.s64 	%rd3, %rd1, %rd12;
	@%p16 bra 	$L__BB0_3;
	ld.global.u32 	%r43, [%rd3+-12];
	ld.const.u32 	%r44, [%rd18+-12];
	mad.lo.s32 	%r64, %r44, %r43, %r64;
$L__BB0_3:
	or.pred  	%p17, %p4, %p1;
	@%p17 bra 	$L__BB0_5;
	ld.global.u32 	%r45, [%rd3+-8];
	ld.const.u32 	%r46, [%rd18+-8];
	mad.lo.s32 	%r64, %r46, %r45, %r64;
$L__BB0_5:
	setp.lt.s32 	%p18, %r2, 1;
	setp.gt.s32 	%p19, %r2, %r28;
	or.pred  	%p20, %p18, %p19;
	or.pred  	%p21, %p4, %p20;
	@%p21 bra 	$L__BB0_7;
	ld.global.u32 	%r47, [%rd3+-4];
	ld.const.u32 	%r48, [%rd18+-4];
	mad.lo.s32 	%r64, %r48, %r47, %r64;
$L__BB0_7:
	setp.lt.s32 	%p22, %r2, 0;
	setp.ge.s32 	%p23, %r2, %r28;
	or.pred  	%p24, %p22, %p23;
	or.pred  	%p25, %p4, %p24;
	@%p25 bra 	$L__BB0_9;
	mul.wide.s32 	%rd13, %r60, 4;
	add.s64 	%rd14, %rd1, %rd13;
	ld.global.u32 	%r49, [%rd14];
	ld.const.u32 	%r50, [%rd18];
	mad.lo.s32 	%r64, %r50, %r49, %r64;
$L__BB0_9:
	or.pred  	%p26, %p4, %p2;
	@%p26 bra 	$L__BB0_11;
	ld.global.u32 	%r51, [%rd3+4];
	ld.const.u32 	%r52, [%rd18+4];
	mad.lo.s32 	%r64, %r52, %r51, %r64;
$L__BB0_11:
	setp.lt.s32 	%p27, %r2, -2;
	add.s32 	%r53, %r2, 2;
	setp.ge.s32 	%p28, %r53, %r28;
	or.pred  	%p29, %p27, %p28;
	or.pred  	%p30, %p4, %p29;
	@%p30 bra 	$L__BB0_13;
	ld.global.u32 	%r54, [%rd3+8];
	ld.const.u32 	%r55, [%rd18+8];
	mad.lo.s32 	%r64, %r55, %r54, %r64;
$L__BB0_13:
	or.pred  	%p31, %p4, %p3;
	@%p31 bra 	$L__BB0_15;
	ld.global.u32 	%r56, [%rd3+12];
	ld.const.u32 	%r57, [%rd18+12];
	mad.lo.s32 	%r64, %r57, %r56, %r64;
$L__BB0_15:
	add.s32 	%r62, %r62, 1;
	add.s32 	%r61, %r61, %r28;
	add.s32 	%r60, %r60, %r28;
	add.s32 	%r59, %r59, 1;
	add.s64 	%rd18, %rd18, 28;
	setp.ne.s32 	%p32, %r59, 4;
	@%p32 bra 	$L__BB0_1;
	cvta.to.global.u64 	%rd15, %rd5;
	mad.lo.s32 	%r58, %r28, %r1, %r2;
	mul.wide.s32 	%rd16, %r58, 4;
	add.s64 	%rd17, %rd15, %rd16;
	st.global.u32 	[%rd17], %r64;
	ret;

}


// ===== COMPILED SASS (sm_100) =====

	.target	sm_100

	.elftype	@"ET_EXEC"


//--------------------- .note.nv.tkinfo           --------------------------
	.section	.note.nv.tkinfo,"",@"SHT_NOTE"
	.sectionflags	@"SHF_NOTE_NV_TKINFO"
	.tkinfo
        /*0018*/ 	.word	0x00000002
        /*0030*/ 	.string	""
        /*0030*/ 	.string	"ptxas"
        /*0030*/ 	.string	"Cuda compilation tools, release 13.0, V13.0.88"
        /*0030*/ 	.string	"Build cuda_13.0.r13.0/compiler.36424714_0"
        /*0030*/ 	.string	"-arch sm_100 -m 64 "



//--------------------- .note.nv.cuinfo           --------------------------
	.section	.note.nv.cuinfo,"",@"SHT_NOTE"
	.sectionflags	@"SHF_NOTE_NV_CUINFO"
        /*0018*/ 	.short	0x0002
        /*001a*/ 	.short	0x0064
        /*001c*/ 	.short	0x0082
	.zero		2


//--------------------- .nv.info                  --------------------------
	.section	.nv.info,"",@"SHT_CUDA_INFO"
	.align	4


	//----- nvinfo : EIATTR_REGCOUNT
	.align		4
        /*0000*/ 	.byte	0x04, 0x2f
        /*0002*/ 	.short	(.L_2 - .L_1)
	.align		4
.L_1:
        /*0004*/ 	.word	index@(_Z6conv2dPiS_i)
        /*0008*/ 	.word	0x00000019


	//----- nvinfo : EIATTR_FRAME_SIZE
	.align		4
.L_2:
        /*000c*/ 	.byte	0x04, 0x11
        /*000e*/ 	.short	(.L_4 - .L_3)
	.align		4
.L_3:
        /*0010*/ 	.word	index@(_Z6conv2dPiS_i)
        /*0014*/ 	.word	0x00000000


	//----- nvinfo : EIATTR_MIN_STACK_SIZE
	.align		4
.L_4:
        /*0018*/ 	.byte	0x04, 0x12
        /*001a*/ 	.short	(.L_6 - .L_5)
	.align		4
.L_5:
        /*001c*/ 	.word	index@(_Z6conv2dPiS_i)
        /*0020*/ 	.word	0x00000000
.L_6:


//--------------------- .nv.compat                --------------------------
	.section	.nv.compat,"",@"SHT_CUDA_COMPAT_INFO"
	.align	4
        /*0000*/ 	.byte	0x02, 0x09, 0x00, 0x00, 0x02, 0x02, 0x01, 0x00, 0x02, 0x05, 0x05, 0x00, 0x03, 0x07, 0x01, 0x01
        /*0010*/ 	.byte	0x02, 0x03, 0x00, 0x00, 0x02, 0x06, 0x01, 0x00, 0x04, 0x0b, 0x08, 0x00, 0x09, 0x00, 0x00, 0x00
        /*0020*/ 	.byte	0x00, 0x00, 0x00, 0x00


//--------------------- .nv.info._Z6conv2dPiS_i   --------------------------
	.section	.nv.info._Z6conv2dPiS_i,"",@"SHT_CUDA_INFO"
	.sectionflags	@""
	.align	4


	//----- nvinfo : EIATTR_CUDA_API_VERSION
	.align		4
        /*0000*/ 	.byte	0x04, 0x37
        /*0002*/ 	.short	(.L_8 - .L_7)
.L_7:
        /*0004*/ 	.word	0x00000082


	//----- nvinfo : EIATTR_KPARAM_INFO
	.align		4
.L_8:
        /*0008*/ 	.byte	0x04, 0x17
        /*000a*/ 	.short	(.L_10 - .L_9)
.L_9:
        /*000c*/ 	.word	0x00000000
        /*0010*/ 	.short	0x0002
        /*0012*/ 	.short	0x0010
        /*0014*/ 	.byte	0x00, 0xf0, 0x11, 0x00


	//----- nvinfo : EIATTR_KPARAM_INFO
	.align		4
.L_10:
        /*0018*/ 	.byte	0x04, 0x17
        /*001a*/ 	.short	(.L_12 - .L_11)
.L_11:
        /*001c*/ 	.word	0x00000000
        /*0020*/ 	.short	0x0001
        /*0022*/ 	.short	0x0008
        /*0024*/ 	.byte	0x00, 0xf5, 0x21, 0x00


	//----- nvinfo : EIATTR_KPARAM_INFO
	.align		4
.L_12:
        /*0028*/ 	.byte	0x04, 0x17
        /*002a*/ 	.short	(.L_14 - .L_13)
.L_13:
        /*002c*/ 	.word	0x00000000
        /*0030*/ 	.short	0x0000
        /*0032*/ 	.short	0x0000
        /*0034*/ 	.byte	0x00, 0xf5, 0x21, 0x00


	//----- nvinfo : EIATTR_SPARSE_MMA_MASK
	.align		4
.L_14:
        /*0038*/ 	.byte	0x03, 0x50
        /*003a*/ 	.short	0x0000


	//----- nvinfo : EIATTR_MAXREG_COUNT
	.align		4
        /*003c*/ 	.byte	0x03, 0x1b
        /*003e*/ 	.short	0x00ff


	//----- nvinfo : EIATTR_MERCURY_ISA_VERSION
	.align		4
        /*0040*/ 	.byte	0x03, 0x5f
        /*0042*/ 	.short	0x0101


	//----- nvinfo : EIATTR_VRC_CTA_INIT_COUNT
	.align		4
        /*0044*/ 	.byte	0x02, 0x4a
	.zero		1
	.zero		1


	//----- nvinfo : EIATTR_EXIT_INSTR_OFFSETS
	.align		4
        /*0048*/ 	.byte	0x04, 0x1c
        /*004a*/ 	.short	(.L_16 - .L_15)


	//   ....[0]....
.L_15:
        /*004c*/ 	.word	0x00001470


	//----- nvinfo : EIATTR_CBANK_PARAM_SIZE
	.align		4
.L_16:
        /*0050*/ 	.byte	0x03, 0x19
        /*0052*/ 	.short	0x0014


	//----- nvinfo : EIATTR_PARAM_CBANK
	.align		4
        /*0054*/ 	.byte	0x04, 0x0a
        /*0056*/ 	.short	(.L_18 - .L_17)
	.align		4
.L_17:
        /*0058*/ 	.word	index@(.nv.constant0._Z6conv2dPiS_i)
        /*005c*/ 	.short	0x0380
        /*005e*/ 	.short	0x0014


	//----- nvinfo : EIATTR_SW_WAR
	.align		4
.L_18:
        /*0060*/ 	.byte	0x04, 0x36
        /*0062*/ 	.short	(.L_20 - .L_19)
.L_19:
        /*0064*/ 	.word	0x00000008
.L_20:


//--------------------- .nv.callgraph             --------------------------
	.section	.nv.callgraph,"",@"SHT_CUDA_CALLGRAPH"
	.align	4
	.sectionentsize	8
	.align		4
        /*0000*/ 	.word	0x00000000
	.align		4
        /*0004*/ 	.word	0xffffffff
	.align		4
        /*0008*/ 	.word	0x00000000
	.align		4
        /*000c*/ 	.word	0xfffffffe
	.align		4
        /*0010*/ 	.word	0x00000000
	.align		4
        /*0014*/ 	.word	0xfffffffd
	.align		4
        /*0018*/ 	.word	0x00000000
	.align		4
        /*001c*/ 	.word	0xfffffffc


//--------------------- .nv.constant3             --------------------------
	.section	.nv.constant3,"a",@progbits
	.align	4
.nv.constant3:
	.type		mask,@object
	.size		mask,(.L_0 - mask)
mask:
	.zero		196
.L_0:


//--------------------- .text._Z6conv2dPiS_i      --------------------------
	.section	.text._Z6conv2dPiS_i,"ax",@progbits
	.align	128
        .global         _Z6conv2dPiS_i
        .type           _Z6conv2dPiS_i,@function
        .size           _Z6conv2dPiS_i,(.L_x_1 - _Z6conv2dPiS_i)
        .other          _Z6conv2dPiS_i,@"STO_CUDA_ENTRY STV_DEFAULT"
_Z6conv2dPiS_i:
.text._Z6conv2dPiS_i:
[----:B------:R-:W-:Y:S01]  /*0000*/  LDC R1, c[0x0][0x37c] ;  /* 0x0000df00ff017b82 */ /* 0x000fe20000000800 */
[----:B------:R-:W0:Y:S07]  /*0010*/  S2R R3, SR_TID.Y ;  /* 0x0000000000037919 */ /* 0x000e2e0000002200 */
[----:B------:R-:W0:Y:S01]  /*0020*/  LDC R12, c[0x0][0x364] ;  /* 0x0000d900ff0c7b82 */ /* 0x000e220000000800 */
[----:B------:R-:W1:Y:S01]  /*0030*/  LDCU UR6, c[0x0][0x390] ;  /* 0x00007200ff0677ac */ /* 0x000e620008000800 */
[----:B------:R-:W2:Y:S01]  /*0040*/  S2R R0, SR_TID.X ;  /* 0x0000000000007919 */ /* 0x000ea20000002100 */
[----:B------:R-:W3:Y:S05]  /*0050*/  LDCU.64 UR8, c[0x0][0x380] ;  /* 0x00007000ff0877ac */ /* 0x000eea0008000a00 */
[----:B------:R-:W0:Y:S08]  /*0060*/  S2UR UR4, SR_CTAID.Y ;  /* 0x00000000000479c3 */ /* 0x000e300000002600 */
[----:B------:R-:W2:Y:S08]  /*0070*/  S2UR UR5, SR_CTAID.X ;  /* 0x00000000000579c3 */ /* 0x000eb00000002500 */
[----:B------:R-:W2:Y:S01]  /*0080*/  LDC R13, c[0x0][0x360] ;  /* 0x0000d800ff0d7b82 */ /* 0x000ea20000000800 */
[----:B0-----:R-:W-:-:S02]  /*0090*/  IMAD R12, R12, UR4, R3 ;  /* 0x000000040c0c7c24 */ /* 0x001fc4000f8e0203 */
[----:B--2---:R-:W-:Y:S01]  /*00a0*/  IMAD R13, R13, UR5, R0 ;  /* 0x000000050d0d7c24 */ /* 0x004fe2000f8e0200 */
[----:B------:R-:W0:Y:S01]  /*00b0*/  LDCU.64 UR4, c[0x0][0x358] ;  /* 0x00006b00ff0477ac */ /* 0x000e220008000a00 */
[----:B------:R-:W-:Y:S02]  /*00c0*/  VIADD R0, R12, 0xfffffffd ;  /* 0xfffffffd0c007836 */ /* 0x000fe40000000000 */
[C---:B------:R-:W-:Y:S01]  /*00d0*/  VIADD R2, R13.reuse, 0xfffffffd ;  /* 0xfffffffd0d027836 */ /* 0x040fe20000000000 */
[----:B------:R-:W-:Y:S01]  /*00e0*/  SHF.R.S32.HI R8, RZ, 0x1f, R13 ;  /* 0x0000001fff087819 */ /* 0x000fe2000001140d */
[C---:B-1----:R-:W-:Y:S01]  /*00f0*/  IMAD R6, R0.reuse, UR6, RZ ;  /* 0x0000000600067c24 */ /* 0x042fe2000f8e02ff */
[----:B------:R-:W-:Y:S02]  /*0100*/  ISETP.GE.AND P5, PT, R0, UR6, PT ;  /* 0x0000000600007c0c */ /* 0x000fe4000bfa6270 */
[----:B------:R-:W-:Y:S01]  /*0110*/  ISETP.GE.AND P2, PT, R2, UR6, PT ;  /* 0x0000000602007c0c */ /* 0x000fe2000bf46270 */
[----:B------:R-:W-:Y:S01]  /*0120*/  VIADD R2, R13, 0xfffffffe ;  /* 0xfffffffe0d027836 */ /* 0x000fe20000000000 */
[----:B------:R-:W-:-:S02]  /*0130*/  ISETP.LT.OR P5, PT, R0, RZ, P5 ;  /* 0x000000ff0000720c */ /* 0x000fc40002fa1670 */
[C---:B------:R-:W-:Y:S02]  /*0140*/  ISETP.LT.OR P2, PT, R13.reuse, 0x3, P2 ;  /* 0x000000030d00780c */ /* 0x040fe40001741670 */
[----:B------:R-:W-:Y:S02]  /*0150*/  IADD3 R0, P3, PT, R13, R6, RZ ;  /* 0x000000060d007210 */ /* 0x000fe40007f7e0ff */
[----:B------:R-:W-:Y:S02]  /*0160*/  PLOP3.LUT P1, PT, P5, P2, PT, 0xf8, 0x8f ;  /* 0x00000000008f781c */ /* 0x000fe40002f25f70 */
[----:B------:R-:W-:Y:S02]  /*0170*/  ISETP.GE.AND P0, PT, R2, UR6, PT ;  /* 0x0000000602007c0c */ /* 0x000fe4000bf06270 */
[----:B------:R-:W-:Y:S02]  /*0180*/  LEA.HI.X.SX32 R3, R6, R8, 0x1, P3 ;  /* 0x0000000806037211 */ /* 0x000fe400018f0eff */
[----:B---3--:R-:W-:-:S02]  /*0190*/  LEA R16, P3, R0, UR8, 0x2 ;  /* 0x0000000800107c11 */ /* 0x008fc4000f8610ff */
[C---:B------:R-:W-:Y:S02]  /*01a0*/  ISETP.LT.OR P0, PT, R13.reuse, 0x2, P0 ;  /* 0x000000020d00780c */ /* 0x040fe40000701670 */
[----:B------:R-:W-:Y:S02]  /*01b0*/  LEA.HI.X R17, R0, UR9, R3, 0x2, P3 ;  /* 0x0000000900117c11 */ /* 0x000fe400098f1403 */
[----:B------:R-:W-:Y:S01]  /*01c0*/  PLOP3.LUT P3, PT, P5, P0, PT, 0xf8, 0x8f ;  /* 0x00000000008f781c */ /* 0x000fe20002f61f70 */
[----:B------:R-:W1:Y:S02]  /*01d0*/  @!P1 LDC R3, c[0x3][RZ] ;  /* 0x00c00000ff039b82 */ /* 0x000e640000000800 */
[----:B0-----:R-:W1:Y:S10]  /*01e0*/  @!P1 LDG.E R2, desc[UR4][R16.64+-0xc] ;  /* 0xfffff40410029981 */ /* 0x001e74000c1e1900 */
[----:B------:R-:W2:Y:S01]  /*01f0*/  @!P3 LDG.E R5, desc[UR4][R16.64+-0x8] ;  /* 0xfffff8041005b981 */ /* 0x000ea2000c1e1900 */
[----:B------:R-:W-:Y:S01]  /*0200*/  ISETP.GE.AND P4, PT, R13, UR6, PT ;  /* 0x000000060d007c0c */ /* 0x000fe2000bf86270 */
[----:B------:R-:W2:Y:S01]  /*0210*/  @!P3 LDC R4, c[0x3][0x4] ;  /* 0x00c00100ff04bb82 */ /* 0x000ea20000000800 */
[----:B------:R-:W-:-:S02]  /*0220*/  IMAD.MOV.U32 R0, RZ, RZ, RZ ;  /* 0x000000ffff007224 */ /* 0x000fc400078e00ff */
[C---:B------:R-:W-:Y:S01]  /*0230*/  ISETP.LT.OR P4, PT, R13.reuse, RZ, P4 ;  /* 0x000000ff0d00720c */ /* 0x040fe20002781670 */
[----:B------:R-:W-:-:S03]  /*0240*/  IMAD.IADD R18, R13, 0x1, R6 ;  /* 0x000000010d127824 */ /* 0x000fc600078e0206 */
[----:B------:R-:W-:-:S13]  /*0250*/  PLOP3.LUT P6, PT, P5, P4, PT, 0xf8, 0x8f ;  /* 0x00000000008f781c */ /* 0x000fda0002fc9f70 */
[----:B------:R-:W0:Y:S01]  /*0260*/  @!P6 LDC R9, c[0x3][0xc] ;  /* 0x00c00300ff09eb82 */ /* 0x000e220000000800 */
[----:B-1----:R-:W-:Y:S01]  /*0270*/  @!P1 IMAD R0, R2, R3, RZ ;  /* 0x0000000302009224 */ /* 0x002fe200078e02ff */
[----:B------:R-:W-:-:S06]  /*0280*/  ISETP.GT.AND P1, PT, R13, UR6, PT ;  /* 0x000000060d007c0c */ /* 0x000fcc000bf24270 */
[----:B------:R-:W1:Y:S01]  /*0290*/  @!P6 LDC.64 R2, c[0x0][0x380] ;  /* 0x0000e000ff02eb82 */ /* 0x000e620000000a00 */
[----:B------:R-:W-:Y:S01]  /*02a0*/  ISETP.LT.OR P1, PT, R13, 0x1, P1 ;  /* 0x000000010d00780c */ /* 0x000fe20000f21670 */
[----:B--2---:R-:W-:-:S03]  /*02b0*/  @!P3 IMAD R0, R5, R4, R0 ;  /* 0x000000040500b224 */ /* 0x004fc600078e0200 */
[----:B------:R-:W-:-:S13]  /*02c0*/  PLOP3.LUT P3, PT, P5, P1, PT, 0xf8, 0x8f ;  /* 0x00000000008f781c */ /* 0x000fda0002f63f70 */
[----:B------:R-:W2:Y:S01]  /*02d0*/  @!P3 LDG.E R5, desc[UR4][R16.64+-0x4] ;  /* 0xfffffc041005b981 */ /* 0x000ea2000c1e1900 */
[----:B------:R-:W2:Y:S01]  /*02e0*/  @!P3 LDC R7, c[0x3][0x8] ;  /* 0x00c00200ff07bb82 */ /* 0x000ea20000000800 */
[----:B-1----:R-:W-:-:S06]  /*02f0*/  @!P6 IMAD.WIDE R2, R18, 0x4, R2 ;  /* 0x000000041202e825 */ /* 0x002fcc00078e0202 */
[----:B------:R-:W0:Y:S01]  /*0300*/  @!P6 LDG.E R3, desc[UR4][R2.64] ;  /* 0x000000040203e981 */ /* 0x000e22000c1e1900 */
[----:B------:R-:W-:Y:S02]  /*0310*/  VIADD R4, R13, 0x1 ;  /* 0x000000010d047836 */ /* 0x000fe40000000000 */
[----:B--2---:R-:W-:-:S03]  /*0320*/  @!P3 IMAD R0, R5, R7, R0 ;  /* 0x000000070500b224 */ /* 0x004fc600078e0200 */
[----:B------:R-:W-:-:S04]  /*0330*/  ISETP.GE.AND P3, PT, R4, UR6, PT ;  /* 0x0000000604007c0c */ /* 0x000fc8000bf66270 */
[----:B------:R-:W-:Y:S01]  /*0340*/  ISETP.LT.OR P3, PT, R13, -0x1, P3 ;  /* 0xffffffff0d00780c */ /* 0x000fe20001f61670 */
[----:B0-----:R-:W-:-:S03]  /*0350*/  @!P6 IMAD R0, R3, R9, R0 ;  /* 0x000000090300e224 */ /* 0x001fc600078e0200 */
[----:B------:R-:W-:-:S13]  /*0360*/  PLOP3.LUT P6, PT, P5, P3, PT, 0xf8, 0x8f ;  /* 0x00000000008f781c */ /* 0x000fda0002fc7f70 */
[----:B------:R-:W2:Y:S01]  /*0370*/  @!P6 LDG.E R5, desc[UR4][R16.64+0x4] ;  /* 0x000004041005e981 */ /* 0x000ea2000c1e1900 */
[----:B------:R-:W2:Y:S01]  /*0380*/  @!P6 LDC R4, c[0x3][0x10] ;  /* 0x00c00400ff04eb82 */ /* 0x000ea20000000800 */
[----:B------:R-:W-:Y:S02]  /*0390*/  VIADD R6, R6, UR6 ;  /* 0x0000000606067c36 */ /* 0x000fe40008000000 */
[----:B------:R-:W-:Y:S02]  /*03a0*/  VIADD R21, R13, 0x2 ;  /* 0x000000020d157836 */ /* 0x000fe40000000000 */
[----:B--2---:R-:W-:Y:S01]  /*03b0*/  @!P6 IMAD R0, R5, R4, R0 ;  /* 0x000000040500e224 */ /* 0x004fe200078e0200 */
[----:B------:R-:W-:-:S04]  /*03c0*/  IADD3 R2, P6, PT, R13, R6, RZ ;  /* 0x000000060d027210 */ /* 0x000fc80007fde0ff */
[C---:B------:R-:W-:Y:S01]  /*03d0*/  LEA.HI.X.SX32 R3, R6.reuse, R8, 0x1, P6 ;  /* 0x0000000806037211 */ /* 0x040fe200030f0eff */
[----:B------:R-:W-:Y:S01]  /*03e0*/  VIADD R6, R6, UR6 ;  /* 0x0000000606067c36 */ /* 0x000fe20008000000 */
[----:B------:R-:W-:-:S04]  /*03f0*/  LEA R14, P6, R2, UR8, 0x2 ;  /* 0x00000008020e7c11 */ /* 0x000fc8000f8c10ff */
[----:B------:R-:W-:Y:S01]  /*0400*/  LEA.HI.X R15, R2, UR9, R3, 0x2, P6 ;  /* 0x00000009020f7c11 */ /* 0x000fe2000b0f1403 */
[----:B------:R-:W-:Y:S01]  /*0410*/  VIADD R2, R6, UR6 ;  /* 0x0000000606027c36 */ /* 0x000fe20008000000 */
[----:B------:R-:W-:-:S04]  /*0420*/  IADD3 R3, P6, PT, R13, R6, RZ ;  /* 0x000000060d037210 */ /* 0x000fc80007fde0ff */
[----:B------:R-:W-:Y:S02]  /*0430*/  LEA.HI.X.SX32 R4, R6, R8, 0x1, P6 ;  /* 0x0000000806047211 */ /* 0x000fe400030f0eff */
[----:B------:R-:W-:-:S04]  /*0440*/  LEA R10, P6, R3, UR8, 0x2 ;  /* 0x00000008030a7c11 */ /* 0x000fc8000f8c10ff */
[----:B------:R-:W-:Y:S02]  /*0450*/  LEA.HI.X R11, R3, UR9, R4, 0x2, P6 ;  /* 0x00000009030b7c11 */ /* 0x000fe4000b0f1404 */
[----:B------:R-:W-:-:S04]  /*0460*/  IADD3 R3, P6, PT, R13, R2, RZ ;  /* 0x000000020d037210 */ /* 0x000fc80007fde0ff */
[C---:B------:R-:W-:Y:S01]  /*0470*/  LEA.HI.X.SX32 R4, R2.reuse, R8, 0x1, P6 ;  /* 0x0000000802047211 */ /* 0x040fe200030f0eff */
[----:B------:R-:W-:Y:S01]  /*0480*/  VIADD R2, R2, UR6 ;  /* 0x0000000602027c36 */ /* 0x000fe20008000000 */
[----:B------:R-:W-:-:S04]  /*0490*/  LEA R6, P6, R3, UR8, 0x2 ;  /* 0x0000000803067c11 */ /* 0x000fc8000f8c10ff */
[----:B------:R-:W-:Y:S01]  /*04a0*/  LEA.HI.X R7, R3, UR9, R4, 0x2, P6 ;  /* 0x0000000903077c11 */ /* 0x000fe2000b0f1404 */
[----:B------:R-:W-:Y:S01]  /*04b0*/  VIADD R3, R2, UR6 ;  /* 0x0000000602037c36 */ /* 0x000fe20008000000 */
[----:B------:R-:W-:-:S03]  /*04c0*/  IADD3 R5, P6, PT, R13, R2, RZ ;  /* 0x000000020d057210 */ /* 0x000fc60007fde0ff */
[----:B------:R-:W-:Y:S01]  /*04d0*/  VIADD R9, R3, UR6 ;  /* 0x0000000603097c36 */ /* 0x000fe20008000000 */
[----:B------:R-:W-:Y:S02]  /*04e0*/  LEA.HI.X.SX32 R20, R2, R8, 0x1, P6 ;  /* 0x0000000802147211 */ /* 0x000fe400030f0eff */
[----:B------:R-:W-:-:S04]  /*04f0*/  LEA R4, P6, R5, UR8, 0x2 ;  /* 0x0000000805047c11 */ /* 0x000fc8000f8c10ff */
[----:B------:R-:W-:Y:S02]  /*0500*/  LEA.HI.X R5, R5, UR9, R20, 0x2, P6 ;  /* 0x0000000905057c11 */ /* 0x000fe4000b0f1414 */
[----:B------:R-:W-:-:S04]  /*0510*/  IADD3 R19, P6, PT, R13, R3, RZ ;  /* 0x000000030d137210 */ /* 0x000fc80007fde0ff */
[----:B------:R-:W-:Y:S02]  /*0520*/  LEA.HI.X.SX32 R20, R3, R8, 0x1, P6 ;  /* 0x0000000803147211 */ /* 0x000fe400030f0eff */
[----:B------:R-:W-:-:S04]  /*0530*/  LEA R2, P6, R19, UR8, 0x2 ;  /* 0x0000000813027c11 */ /* 0x000fc8000f8c10ff */
[----:B------:R-:W-:Y:S02]  /*0540*/  LEA.HI.X R3, R19, UR9, R20, 0x2, P6 ;  /* 0x0000000913037c11 */ /* 0x000fe4000b0f1414 */
[----:B------:R-:W-:-:S04]  /*0550*/  IADD3 R19, P6, PT, R13, R9, RZ ;  /* 0x000000090d137210 */ /* 0x000fc80007fde0ff */
[----:B------:R-:W-:Y:S02]  /*0560*/  LEA.HI.X.SX32 R20, R9, R8, 0x1, P6 ;  /* 0x0000000809147211 */ /* 0x000fe400030f0eff */
[----:B------:R-:W-:-:S04]  /*0570*/  LEA R8, P6, R19, UR8, 0x2 ;  /* 0x0000000813087c11 */ /* 0x000fc8000f8c10ff */
[----:B------:R-:W-:Y:S02]  /*0580*/  LEA.HI.X R9, R19, UR9, R20, 0x2, P6 ;  /* 0x0000000913097c11 */ /* 0x000fe4000b0f1414 */
[----:B------:R-:W-:-:S04]  /*0590*/  ISETP.GE.AND P6, PT, R21, UR6, PT ;  /* 0x0000000615007c0c */ /* 0x000fc8000bfc6270 */
[----:B------:R-:W-:-:S04]  /*05a0*/  ISETP.LT.OR P6, PT, R13, -0x2, P6 ;  /* 0xfffffffe0d00780c */ /* 0x000fc800037c1670 */
[----:B------:R-:W-:Y:S02]  /*05b0*/  P2R R20, PR, RZ, 0x40 ;  /* 0x00000040ff147803 */ /* 0x000fe40000000000 */
[----:B------:R-:W-:-:S13]  /*05c0*/  PLOP3.LUT P6, PT, P5, P6, PT, 0xf8, 0x8f ;  /* 0x00000000008f781c */ /* 0x000fda0002fcdf70 */
[----:B------:R-:W2:Y:S01]  /*05d0*/  @!P6 LDG.E R19, desc[UR4][R16.64+0x8] ;  /* 0x000008041013e981 */ /* 0x000ea2000c1e1900 */
[----:B------:R-:W2:Y:S02]  /*05e0*/  @!P6 LDC R21, c[0x3][0x14] ;  /* 0x00c00500ff15eb82 */ /* 0x000ea40000000800 */
[----:B--2---:R-:W-:Y:S02]  /*05f0*/  @!P6 IMAD R0, R19, R21, R0 ;  /* 0x000000151300e224 */ /* 0x004fe400078e0200 */
[----:B------:R-:W-:-:S05]  /*0600*/  VIADD R19, R13, 0x3 ;  /* 0x000000030d137836 */ /* 0x000fca0000000000 */
[----:B------:R-:W-:-:S04]  /*0610*/  ISETP.GE.AND P6, PT, R19, UR6, PT ;  /* 0x0000000613007c0c */ /* 0x000fc8000bfc6270 */
[----:B------:R-:W-:-:S04]  /*0620*/  ISETP.LT.OR P6, PT, R13, -0x3, P6 ;  /* 0xfffffffd0d00780c */ /* 0x000fc800037c1670 */
[----:B------:R-:W-:Y:S02]  /*0630*/  PLOP3.LUT P5, PT, P5, P6, PT, 0xf8, 0x8f ;  /* 0x00000000008f781c */ /* 0x000fe40002fadf70 */
[----:B------:R-:W-:-:S11]  /*0640*/  P2R R19, PR, RZ, 0x40 ;  /* 0x00000040ff137803 */ /* 0x000fd60000000000 */
[----:B------:R-:W2:Y:S01]  /*0650*/  @!P5 LDG.E R21, desc[UR4][R16.64+0xc] ;  /* 0x00000c041015d981 */ /* 0x000ea2000c1e1900 */
[----:B------:R-:W2:Y:S02]  /*0660*/  @!P5 LDC R22, c[0x3][0x18] ;  /* 0x00c00600ff16db82 */ /* 0x000ea40000000800 */
[----:B--2---:R-:W-:Y:S02]  /*0670*/  @!P5 IMAD R0, R21, R22, R0 ;  /* 0x000000161500d224 */ /* 0x004fe400078e0200 */
[----:B------:R-:W-:-:S05]  /*0680*/  VIADD R21, R12, 0xfffffffe ;  /* 0xfffffffe0c157836 */ /* 0x000fca0000000000 */
[----:B------:R-:W-:-:S04]  /*0690*/  ISETP.GE.AND P5, PT, R21, UR6, PT ;  /* 0x0000000615007c0c */ /* 0x000fc8000bfa6270 */
[----:B------:R-:W-:-:S04]  /*06a0*/  ISETP.LT.OR P5, PT, R21, RZ, P5 ;  /* 0x000000ff1500720c */ /* 0x000fc80002fa1670 */
[----:B------:R-:W-:-:S13]  /*06b0*/  PLOP3.LUT P6, PT, P5, P2, PT, 0xf8, 0x8f ;  /* 0x00000000008f781c */ /* 0x000fda0002fc5f70 */
[----:B------:R-:W2:Y:S01]  /*06c0*/  @!P6 LDG.E R21, desc[UR4][R14.64+-0xc] ;  /* 0xfffff4040e15e981 */ /* 0x000ea2000c1e1900 */
[----:B------:R-:W2:Y:S02]  /*06d0*/  @!P6 LDC R22, c[0x3][0x1c] ;  /* 0x00c00700ff16eb82 */ /* 0x000ea40000000800 */
[----:B--2---:R-:W-:Y:S01]  /*06e0*/  @!P6 IMAD R0, R21, R22, R0 ;  /* 0x000000161500e224 */ /* 0x004fe200078e0200 */
[----:B------:R-:W-:-:S13]  /*06f0*/  PLOP3.LUT P6, PT, P5, P0, PT, 0xf8, 0x8f ;  /* 0x00000000008f781c */ /* 0x000fda0002fc1f70 */
[----:B------:R-:W2:Y:S01]  /*0700*/  @!P6 LDG.E R17, desc[UR4][R14.64+-0x8] ;  /* 0xfffff8040e11e981 */ /* 0x000ea2000c1e1900 */
[----:B------:R-:W2:Y:S02]  /*0710*/  @!P6 LDC R16, c[0x3][0x20] ;  /* 0x00c00800ff10eb82 */ /* 0x000ea40000000800 */
[----:B--2---:R-:W-:Y:S01]  /*0720*/  @!P6 IMAD R0, R17, R16, R0 ;  /* 0x000000101100e224 */ /* 0x004fe200078e0200 */
[----:B------:R-:W-:-:S13]  /*0730*/  PLOP3.LUT P6, PT, P5, P1, PT, 0xf8, 0x8f ;  /* 0x00000000008f781c */ /* 0x000fda0002fc3f70 */
[----:B------:R-:W2:Y:S01]  /*0740*/  @!P6 LDG.E R17, desc[UR4][R14.64+-0x4] ;  /* 0xfffffc040e11e981 */ /* 0x000ea2000c1e1900 */
[----:B------:R-:W2:Y:S01]  /*0750*/  @!P6 LDC R16, c[0x3][0x24] ;  /* 0x00c00900ff10eb82 */ /* 0x000ea20000000800 */
[----:B------:R-:W-:Y:S02]  /*0760*/  VIADD R18, R18, UR6 ;  /* 0x0000000612127c36 */ /* 0x000fe40008000000 */
[----:B--2---:R-:W-:Y:S01]  /*0770*/  @!P6 IMAD R0, R17, R16, R0 ;  /* 0x000000101100e224 */ /* 0x004fe200078e0200 */
[----:B------:R-:W-:-:S13]  /*0780*/  PLOP3.LUT P6, PT, P5, P4, PT, 0xf8, 0x8f ;  /* 0x00000000008f781c */ /* 0x000fda0002fc9f70 */
[----:B------:R-:W0:Y:S08]  /*0790*/  @!P6 LDC.64 R16, c[0x0][0x380] ;  /* 0x0000e000ff10eb82 */ /* 0x000e300000000a00 */
[----:B------:R-:W1:Y:S01]  /*07a0*/  @!P6 LDC R21, c[0x3][0x28] ;  /* 0x00c00a00ff15eb82 */ /* 0x000e620000000800 */
[----:B0-----:R-:W-:-:S06]  /*07b0*/  @!P6 IMAD.WIDE R16, R18, 0x4, R16 ;  /* 0x000000041210e825 */ /* 0x001fcc00078e0210 */
[----:B------:R-:W1:Y:S02]  /*07c0*/  @!P6 LDG.E R17, desc[UR4][R16.64] ;  /* 0x000000041011e981 */ /* 0x000e64000c1e1900 */
[----:B-1----:R-:W-:Y:S01]  /*07d0*/  @!P6 IMAD R0, R17, R21, R0 ;  /* 0x000000151100e224 */ /* 0x002fe200078e0200 */
[----:B------:R-:W-:-:S13]  /*07e0*/  PLOP3.LUT P6, PT, P5, P3, PT, 0xf8, 0x8f ;  /* 0x00000000008f781c */ /* 0x000fda0002fc7f70 */
[----:B------:R-:W2:Y:S01]  /*07f0*/  @!P6 LDG.E R21, desc[UR4][R14.64+0x4] ;  /* 0x000004040e15e981 */ /* 0x000ea2000c1e1900 */
[----:B------:R-:W2:Y:S02]  /*0800*/  @!P6 LDC R22, c[0x3][0x2c] ;  /* 0x00c00b00ff16eb82 */ /* 0x000ea40000000800 */
[----:B--2---:R-:W-:Y:S01]  /*0810*/  @!P6 IMAD R0, R21, R22, R0 ;  /* 0x000000161500e224 */ /* 0x004fe200078e0200 */
[----:B------:R-:W-:-:S04]  /*0820*/  ISETP.NE.AND P6, PT, R20, RZ, PT ;  /* 0x000000ff1400720c */ /* 0x000fc80003fc5270 */
        /* <DEDUP_REMOVED lines=114> */
[----:B------:R-:W2:Y:S01]  /*0f50*/  @!P5 LDC R6, c[0x3][0x88] ;  /* 0x00c02200ff06db82 */ /* 0x000ea20000000800 */
[----:B------:R-:W-:Y:S01]  /*0f60*/  P2R R10, PR, RZ, 0x4 ;  /* 0x00000004ff0a7803 */ /* 0x000fe20000000000 */
[----:B--2---:R-:W-:Y:S02]  /*0f70*/  @!P5 IMAD R0, R7, R6, R0 ;  /* 0x000000060700d224 */ /* 0x004fe400078e0200 */
[----:B------:R-:W-:-:S05]  /*0f80*/  VIADD R6, R12, 0x2 ;  /* 0x000000020c067836 */ /* 0x000fca0000000000 */
[----:B------:R-:W-:-:S04]  /*0f90*/  ISETP.GE.AND P5, PT, R6, UR6, PT ;  /* 0x0000000606007c0c */ /* 0x000fc8000bfa6270 */
[----:B------:R-:W-:-:S04]  /*0fa0*/  ISETP.LT.OR P5, PT, R6, RZ, P5 ;  /* 0x000000ff0600720c */ /* 0x000fc80002fa1670 */
[----:B------:R-:W-:Y:S02]  /*0fb0*/  PLOP3.LUT P6, PT, P5, P2, PT, 0xf8, 0x8f ;  /* 0x00000000008f781c */ /* 0x000fe40002fc5f70 */
[----:B------:R-:W-:-:S11]  /*0fc0*/  ISETP.NE.AND P2, PT, R19, RZ, PT ;  /* 0x000000ff1300720c */ /* 0x000fd60003f45270 */
        /* <DEDUP_REMOVED lines=23> */
[----:B------:R-:W-:Y:S02]  /*1140*/  PLOP3.LUT P6, PT, P5, P6, PT, 0xf8, 0x8f ;  /* 0x00000000008f781c */ /* 0x000fe40002fcdf70 */
[----:B------:R-:W-:-:S11]  /*1150*/  PLOP3.LUT P5, PT, P5, P2, PT, 0xf8, 0x8f ;  /* 0x00000000008f781c */ /* 0x000fd60002fa5f70 */
[----:B------:R-:W2:Y:S01]  /*1160*/  @!P6 LDG.E R11, desc[UR4][R2.64+0x8] ;  /* 0x00000804020be981 */ /* 0x000ea2000c1e1900 */
[----:B------:R-:W2:Y:S01]  /*1170*/  @!P6 LDC R6, c[0x3][0xa0] ;  /* 0x00c02800ff06eb82 */ /* 0x000ea20000000800 */
[----:B------:R-:W-:Y:S02]  /*1180*/  ISETP.NE.AND P2, PT, R10, RZ, PT ;  /* 0x000000ff0a00720c */ /* 0x000fe40003f45270 */
[----:B------:R-:W3:Y:S05]  /*1190*/  @!P5 LDG.E R5, desc[UR4][R2.64+0xc] ;  /* 0x00000c040205d981 */ /* 0x000eea000c1e1900 */
[----:B------:R-:W3:Y:S01]  /*11a0*/  @!P5 LDC R4, c[0x3][0xa4] ;  /* 0x00c02900ff04db82 */ /* 0x000ee20000000800 */
[----:B------:R-:W-:-:S02]  /*11b0*/  VIADD R7, R7, UR6 ;  /* 0x0000000607077c36 */ /* 0x000fc40008000000 */
[----:B--2---:R-:W-:Y:S01]  /*11c0*/  @!P6 IMAD R0, R11, R6, R0 ;  /* 0x000000060b00e224 */ /* 0x004fe200078e0200 */
[----:B------:R-:W-:-:S03]  /*11d0*/  ISETP.NE.AND P6, PT, R20, RZ, PT ;  /* 0x000000ff1400720c */ /* 0x000fc60003fc5270 */
[----:B---3--:R-:W-:Y:S02]  /*11e0*/  @!P5 IMAD R0, R5, R4, R0 ;  /* 0x000000040500d224 */ /* 0x008fe400078e0200 */
[----:B------:R-:W-:-:S05]  /*11f0*/  VIADD R4, R12, 0x3 ;  /* 0x000000030c047836 */ /* 0x000fca0000000000 */
[----:B------:R-:W-:-:S04]  /*1200*/  ISETP.GE.AND P5, PT, R4, UR6, PT ;  /* 0x0000000604007c0c */ /* 0x000fc8000bfa6270 */
[----:B------:R-:W-:-:S04]  /*1210*/  ISETP.LT.OR P5, PT, R4, RZ, P5 ;  /* 0x000000ff0400720c */ /* 0x000fc80002fa1670 */
[----:B------:R-:W-:-:S04]  /*1220*/  PLOP3.LUT P4, PT, P5, P4, PT, 0xf8, 0x8f ;  /* 0x00000000008f781c */ /* 0x000fc80002f89f70 */
[----:B------:R-:W-:Y:S02]  /*1230*/  P2R R2, PR, RZ, 0x10 ;  /* 0x00000010ff027803 */ /* 0x000fe40000000000 */
[----:B------:R-:W-:Y:S02]  /*1240*/  ISETP.NE.AND P4, PT, R19, RZ, PT ;  /* 0x000000ff1300720c */ /* 0x000fe40003f85270 */
[----:B------:R-:W-:Y:S02]  /*1250*/  PLOP3.LUT P1, PT, P5, P1, PT, 0xf8, 0x8f ;  /* 0x00000000008f781c */ /* 0x000fe40002f23f70 */
[----:B------:R-:W-:Y:S02]  /*1260*/  PLOP3.LUT P2, PT, P5, P2, PT, 0xf8, 0x8f ;  /* 0x00000000008f781c */ /* 0x000fe40002f45f70 */
[----:B------:R-:W-:Y:S02]  /*1270*/  PLOP3.LUT P0, PT, P5, P0, PT, 0xf8, 0x8f ;  /* 0x00000000008f781c */ /* 0x000fe40002f01f70 */
[----:B------:R-:W-:-:S02]  /*1280*/  PLOP3.LUT P3, PT, P5, P3, PT, 0xf8, 0x8f ;  /* 0x00000000008f781c */ /* 0x000fc40002f67f70 */
[----:B------:R-:W-:Y:S02]  /*1290*/  PLOP3.LUT P6, PT, P5, P6, PT, 0xf8, 0x8f ;  /* 0x00000000008f781c */ /* 0x000fe40002fcdf70 */
[----:B------:R-:W-:Y:S02]  /*12a0*/  PLOP3.LUT P5, PT, P5, P4, PT, 0xf8, 0x8f ;  /* 0x00000000008f781c */ /* 0x000fe40002fa9f70 */
[----:B------:R-:W-:Y:S01]  /*12b0*/  ISETP.NE.AND P4, PT, R2, RZ, PT ;  /* 0x000000ff0200720c */ /* 0x000fe20003f85270 */
[----:B------:R-:W0:Y:S02]  /*12c0*/  @!P1 LDC R10, c[0x3][0xb0] ;  /* 0x00c02c00ff0a9b82 */ /* 0x000e240000000800 */
[----:B------:R-:W2:Y:S04]  /*12d0*/  @!P2 LDG.E R5, desc[UR4][R8.64+-0xc] ;  /* 0xfffff4040805a981 */ /* 0x000ea8000c1e1900 */
[----:B------:R-:W3:Y:S02]  /*12e0*/  @!P0 LDG.E R11, desc[UR4][R8.64+-0x8] ;  /* 0xfffff804080b8981 */ /* 0x000ee4000c1e1900 */
[----:B------:R-:W2:Y:S02]  /*12f0*/  @!P2 LDC R4, c[0x3][0xa8] ;  /* 0x00c02a00ff04ab82 */ /* 0x000ea40000000800 */
[----:B------:R-:W4:Y:S04]  /*1300*/  @!P3 LDG.E R17, desc[UR4][R8.64+0x4] ;  /* 0x000004040811b981 */ /* 0x000f28000c1e1900 */
[----:B------:R-:W5:Y:S02]  /*1310*/  @!P6 LDG.E R19, desc[UR4][R8.64+0x8] ;  /* 0x000008040813e981 */ /* 0x000f64000c1e1900 */
[----:B------:R-:W1:Y:S02]  /*1320*/  @!P4 LDC.64 R2, c[0x0][0x380] ;  /* 0x0000e000ff02cb82 */ /* 0x000e640000000a00 */
[----:B------:R-:W5:Y:S06]  /*1330*/  @!P5 LDG.E R21, desc[UR4][R8.64+0xc] ;  /* 0x00000c040815d981 */ /* 0x000f6c000c1e1900 */
[----:B------:R-:W3:Y:S08]  /*1340*/  @!P0 LDC R6, c[0x3][0xac] ;  /* 0x00c02b00ff068b82 */ /* 0x000ef00000000800 */
[----:B------:R-:W0:Y:S01]  /*1350*/  @!P4 LDC R14, c[0x3][0xb4] ;  /* 0x00c02d00ff0ecb82 */ /* 0x000e220000000800 */
[----:B-1----:R-:W-:-:S07]  /*1360*/  @!P4 IMAD.WIDE R2, R7, 0x4, R2 ;  /* 0x000000040702c825 */ /* 0x002fce00078e0202 */
[----:B------:R-:W4:Y:S01]  /*1370*/  @!P3 LDC R16, c[0x3][0xb8] ;  /* 0x00c02e00ff10bb82 */ /* 0x000f220000000800 */
[----:B------:R-:W0:Y:S04]  /*1380*/  @!P1 LDG.E R7, desc[UR4][R8.64+-0x4] ;  /* 0xfffffc0408079981 */ /* 0x000e28000c1e1900 */
[----:B------:R1:W4:Y:S03]  /*1390*/  @!P4 LDG.E R15, desc[UR4][R2.64] ;  /* 0x00000004020fc981 */ /* 0x000326000c1e1900 */
[----:B------:R-:W5:Y:S08]  /*13a0*/  @!P6 LDC R18, c[0x3][0xbc] ;  /* 0x00c02f00ff12eb82 */ /* 0x000f700000000800 */
[----:B-1----:R-:W1:Y:S01]  /*13b0*/  LDC.64 R2, c[0x0][0x388] ;  /* 0x0000e200ff027b82 */ /* 0x002e620000000a00 */
[----:B------:R-:W-:-:S04]  /*13c0*/  IMAD R13, R12, UR6, R13 ;  /* 0x000000060c0d7c24 */ /* 0x000fc8000f8e020d */
[----:B-1----:R-:W-:-:S04]  /*13d0*/  IMAD.WIDE R2, R13, 0x4, R2 ;  /* 0x000000040d027825 */ /* 0x002fc800078e0202 */
[----:B--2---:R-:W-:Y:S02]  /*13e0*/  @!P2 IMAD R0, R5, R4, R0 ;  /* 0x000000040500a224 */ /* 0x004fe400078e0200 */
[----:B------:R-:W1:Y:S02]  /*13f0*/  @!P5 LDC R4, c[0x3][0xc0] ;  /* 0x00c03000ff04db82 */ /* 0x000e640000000800 */
[----:B---3--:R-:W-:-:S04]  /*1400*/  @!P0 IMAD R0, R11, R6, R0 ;  /* 0x000000060b008224 */ /* 0x008fc800078e0200 */
[----:B0-----:R-:W-:-:S04]  /*1410*/  @!P1 IMAD R0, R7, R10, R0 ;  /* 0x0000000a07009224 */ /* 0x001fc800078e0200 */
[----:B----4-:R-:W-:-:S04]  /*1420*/  @!P4 IMAD R0, R15, R14, R0 ;  /* 0x0000000e0f00c224 */ /* 0x010fc800078e0200 */
[----:B------:R-:W-:-:S04]  /*1430*/  @!P3 IMAD R0, R17, R16, R0 ;  /* 0x000000101100b224 */ /* 0x000fc800078e0200 */
[----:B-----5:R-:W-:-:S04]  /*1440*/  @!P6 IMAD R0, R19, R18, R0 ;  /* 0x000000121300e224 */ /* 0x020fc800078e0200 */
[----:B-1----:R-:W-:-:S05]  /*1450*/  @!P5 IMAD R0, R21, R4, R0 ;  /* 0x000000041500d224 */ /* 0x002fca00078e0200 */
[----:B------:R-:W-:Y:S01]  /*1460*/  STG.E desc[UR4][R2.64], R0 ;  /* 0x0000000002007986 */ /* 0x000fe2000c101904 */
[----:B------:R-:W-:Y:S05]  /*1470*/  EXIT ;  /* 0x000000000000794d */ /* 0x000fea0003800000 */
.L_x_0:
[----:B------:R-:W-:-:S00]  /*1480*/  BRA `(.L_x_0) ;  /* 0xfffffffc00fc7947 */ /* 0x000fc0000383ffff */
[----:B------:R-:W-:-:S00]  /*1490*/  NOP ;  /* 0x0000000000007918 */ /* 0x000fc00000000000 */
        /* <DEDUP_REMOVED lines=14> */
.L_x_1:


//--------------------- .nv.shared.reserved.0     --------------------------
	.section	.nv.shared.reserved.0,"aw",@nobits
	.weak		__nv_reservedSMEM_offset_0_alias
	.size		__nv_reservedSMEM_offset_0_alias, 0, 64
	.other		__nv_reservedSMEM_offset_0_alias,@"STO_CUDA_RESERVED_SHARED STV_DEFAULT"
__nv_reservedSMEM_offset_0_alias:
	.zero		0
	.zero		64


//--------------------- .nv.constant0._Z6conv2dPiS_i --------------------------
	.section	.nv.constant0._Z6conv2dPiS_i,"a",@progbits
	.sectionflags	@""
	.align	4
.nv.constant0._Z6conv2dPiS_i:
	.zero		916


//--------------------- SYMBOLS --------------------------

	.type		.nv.reservedSmem.offset0,@object
	.size		.nv.reservedSmem.offset0,0x4
